//
// Generated by NVIDIA NVVM Compiler
//
// Compiler Build ID: CL-36424714
// Cuda compilation tools, release 13.0, V13.0.88
// Based on NVVM 20.0.0
//

.version 9.0
.target sm_100
.address_size 64

	// .globl	_Z12child_launchPi
.extern .func  (.param .b32 func_retval0) vprintf
(
	.param .b64 vprintf_param_0,
	.param .b64 vprintf_param_1
)
;
.global .align 1 .b8 $str[30] = {99, 111, 117, 110, 116, 101, 114, 32, 61, 32, 37, 100, 44, 32, 103, 114, 105, 100, 68, 105, 109, 46, 120, 32, 61, 32, 37, 100, 10};
.global .align 1 .b8 $str$1[14] = {99, 111, 117, 110, 116, 101, 114, 32, 61, 32, 37, 100, 10};

.visible .entry _Z12child_launchPi(
	.param .u64 .ptr .align 1 _Z12child_launchPi_param_0
)
{
	.reg .b32 	%r<2>;
	.reg .b64 	%rd<3>;

	ld.param.u64 	%rd1, [_Z12child_launchPi_param_0];
	cvta.to.global.u64 	%rd2, %rd1;
	atom.global.add.u32 	%r1, [%rd2], 1;
	ret;

}
	// .globl	_Z11test_kernelPVj
.visible .entry _Z11test_kernelPVj(
	.param .u64 .ptr .align 1 _Z11test_kernelPVj_param_0
)
{
	.local .align 8 .b8 	__local_depot1[8];
	.reg .b64 	%SP;
	.reg .b64 	%SPL;
	.reg .pred 	%p<8>;
	.reg .b32 	%r<27>;
	.reg .b64 	%rd<14>;

	mov.u64 	%SPL, __local_depot1;
	cvta.local.u64 	%SP, %SPL;
	ld.param.u64 	%rd3, [_Z11test_kernelPVj_param_0];
	cvta.to.global.u64 	%rd1, %rd3;
	add.u64 	%rd4, %SP, 0;
	add.u64 	%rd2, %SPL, 0;
	mov.u32 	%r5, %ctaid.x;
	mov.u32 	%r1, %tid.x;
	or.b32  	%r2, %r5, %r1;
	setp.ne.s32 	%p1, %r2, 0;
	@%p1 bra 	$L__BB1_2;
	ld.volatile.global.u32 	%r6, [%rd1];
	mov.u32 	%r7, %nctaid.x;
	st.local.v2.u32 	[%rd2], {%r6, %r7};
	mov.u64 	%rd5, $str;
	cvta.global.u64 	%rd6, %rd5;
	{ // callseq 0, 0
	.param .b64 param0;
	st.param.b64 	[param0], %rd6;
	.param .b64 param1;
	st.param.b64 	[param1], %rd4;
	.param .b32 retval0;
	call.uni (retval0), 
	vprintf, 
	(
	param0, 
	param1
	);
	ld.param.b32 	%r8, [retval0];
	} // callseq 0
$L__BB1_2:
	mov.u32 	%r10, %tid.y;
	mov.u32 	%r11, %tid.z;
	or.b32  	%r12, %r10, %r11;
	or.b32  	%r3, %r12, %r1;
	setp.ne.s32 	%p2, %r3, 0;
	@%p2 bra 	$L__BB1_5;
	atom.global.add.u32 	%r13, [%rd1], 1;
	mov.u32 	%r14, %nctaid.x;
	mov.u32 	%r15, %nctaid.y;
	mul.lo.s32 	%r16, %r14, %r15;
	mov.u32 	%r17, %nctaid.z;
	mul.lo.s32 	%r4, %r16, %r17;
$L__BB1_4:
	ld.volatile.global.u32 	%r18, [%rd1];
	setp.ne.s32 	%p3, %r4, %r18;
	@%p3 bra 	$L__BB1_4;
$L__BB1_5:
	setp.ne.s32 	%p4, %r2, 0;
	bar.sync 	0;
	@%p4 bra 	$L__BB1_7;
	ld.volatile.global.u32 	%r19, [%rd1];
	st.local.u32 	[%rd2], %r19;
	mov.u64 	%rd8, $str$1;
	cvta.global.u64 	%rd9, %rd8;
	{ // callseq 1, 0
	.param .b64 param0;
	st.param.b64 	[param0], %rd9;
	.param .b64 param1;
	st.param.b64 	[param1], %rd4;
	.param .b32 retval0;
	call.uni (retval0), 
	vprintf, 
	(
	param0, 
	param1
	);
	ld.param.b32 	%r20, [retval0];
	} // callseq 1
$L__BB1_7:
	setp.ne.s32 	%p5, %r3, 0;
	@%p5 bra 	$L__BB1_10;
	atom.global.add.u32 	%r22, [%rd1], -1;
$L__BB1_9:
	ld.volatile.global.u32 	%r23, [%rd1];
	setp.ne.s32 	%p6, %r23, 0;
	@%p6 bra 	$L__BB1_9;
$L__BB1_10:
	setp.ne.s32 	%p7, %r2, 0;
	bar.sync 	0;
	@%p7 bra 	$L__BB1_12;
	ld.volatile.global.u32 	%r24, [%rd1];
	st.local.u32 	[%rd2], %r24;
	mov.u64 	%rd11, $str$1;
	cvta.global.u64 	%rd12, %rd11;
	{ // callseq 2, 0
	.param .b64 param0;
	st.param.b64 	[param0], %rd12;
	.param .b64 param1;
	st.param.b64 	[param1], %rd4;
	.param .b32 retval0;
	call.uni (retval0), 
	vprintf, 
	(
	param0, 
	param1
	);
	ld.param.b32 	%r25, [retval0];
	} // callseq 2
$L__BB1_12:
	ret;

}


// ===== COMPILED SASS (sm_100) =====

	.target	sm_100

	.elftype	@"ET_EXEC"


//--------------------- .note.nv.tkinfo           --------------------------
	.section	.note.nv.tkinfo,"",@"SHT_NOTE"
	.sectionflags	@"SHF_NOTE_NV_TKINFO"
	.tkinfo
        /*0018*/ 	.word	0x00000002
        /*0030*/ 	.string	""
        /*0030*/ 	.string	"ptxas"
        /*0030*/ 	.string	"Cuda compilation tools, release 13.0, V13.0.88"
        /*0030*/ 	.string	"Build cuda_13.0.r13.0/compiler.36424714_0"
        /*0030*/ 	.string	"-arch sm_100 -m 64 "



//--------------------- .note.nv.cuinfo           --------------------------
	.section	.note.nv.cuinfo,"",@"SHT_NOTE"
	.sectionflags	@"SHF_NOTE_NV_CUINFO"
        /*0018*/ 	.short	0x0002
        /*001a*/ 	.short	0x0064
        /*001c*/ 	.short	0x0082
	.zero		2


//--------------------- .nv.info                  --------------------------
	.section	.nv.info,"",@"SHT_CUDA_INFO"
	.align	4


	//----- nvinfo : EIATTR_REGCOUNT
	.align		4
        /*0000*/ 	.byte	0x04, 0x2f
        /*0002*/ 	.short	(.L_3 - .L_2)
	.align		4
.L_2:
        /*0004*/ 	.word	index@(_Z12child_launchPi)
        /*0008*/ 	.word	0x00000008


	//----- nvinfo : EIATTR_FRAME_SIZE
	.align		4
.L_3:
        /*000c*/ 	.byte	0x04, 0x11
        /*000e*/ 	.short	(.L_5 - .L_4)
	.align		4
.L_4:
        /*0010*/ 	.word	index@(_Z12child_launchPi)
        /*0014*/ 	.word	0x00000000


	//----- nvinfo : EIATTR_REGCOUNT
	.align		4
.L_5:
        /*0018*/ 	.byte	0x04, 0x2f
        /*001a*/ 	.short	(.L_7 - .L_6)
	.align		4
.L_6:
        /*001c*/ 	.word	index@(_Z11test_kernelPVj)
        /*0020*/ 	.word	0x00000018


	//----- nvinfo : EIATTR_FRAME_SIZE
	.align		4
.L_7:
        /*0024*/ 	.byte	0x04, 0x11
        /*0026*/ 	.short	(.L_9 - .L_8)
	.align		4
.L_8:
        /*0028*/ 	.word	index@(_Z11test_kernelPVj)
        /*002c*/ 	.word	0x00000008


	//----- nvinfo : EIATTR_MIN_STACK_SIZE
	.align		4
.L_9:
        /*0030*/ 	.byte	0x04, 0x12
        /*0032*/ 	.short	(.L_11 - .L_10)
	.align		4
.L_10:
        /*0034*/ 	.word	index@(_Z11test_kernelPVj)
        /*0038*/ 	.word	0x00000008


	//----- nvinfo : EIATTR_MIN_STACK_SIZE
	.align		4
.L_11:
        /*003c*/ 	.byte	0x04, 0x12
        /*003e*/ 	.short	(.L_13 - .L_12)
	.align		4
.L_12:
        /*0040*/ 	.word	index@(_Z12child_launchPi)
        /*0044*/ 	.word	0x00000000
.L_13:


//--------------------- .nv.compat                --------------------------
	.section	.nv.compat,"",@"SHT_CUDA_COMPAT_INFO"
	.align	4
        /*0000*/ 	.byte	0x02, 0x09, 0x00, 0x00, 0x02, 0x02, 0x01, 0x00, 0x02, 0x05, 0x05, 0x00, 0x03, 0x07, 0x01, 0x01
        /*0010*/ 	.byte	0x02, 0x03, 0x00, 0x00, 0x02, 0x06, 0x01, 0x00, 0x04, 0x0b, 0x08, 0x00, 0x09, 0x00, 0x00, 0x00
        /*0020*/ 	.byte	0x00, 0x00, 0x00, 0x00


//--------------------- .nv.info._Z11test_kernelPVj --------------------------
	.section	.nv.info._Z11test_kernelPVj,"",@"SHT_CUDA_INFO"
	.sectionflags	@""
	.align	4


	//----- nvinfo : EIATTR_CUDA_API_VERSION
	.align		4
        /*0000*/ 	.byte	0x04, 0x37
        /*0002*/ 	.short	(.L_15 - .L_14)
.L_14:
        /*0004*/ 	.word	0x00000082


	//----- nvinfo : EIATTR_KPARAM_INFO
	.align		4
.L_15:
        /*0008*/ 	.byte	0x04, 0x17
        /*000a*/ 	.short	(.L_17 - .L_16)
.L_16:
        /*000c*/ 	.word	0x00000000
        /*0010*/ 	.short	0x0000
        /*0012*/ 	.short	0x0000
        /*0014*/ 	.byte	0x00, 0xf5, 0x21, 0x00


	//----- nvinfo : EIATTR_SPARSE_MMA_MASK
	.align		4
.L_17:
        /*0018*/ 	.byte	0x03, 0x50
        /*001a*/ 	.short	0x0000


	//----- nvinfo : EIATTR_MAXREG_COUNT
	.align		4
        /*001c*/ 	.byte	0x03, 0x1b
        /*001e*/ 	.short	0x00ff


	//----- nvinfo : EIATTR_NUM_BARRIERS
	.align		4
        /*0020*/ 	.byte	0x02, 0x4c
        /*0022*/ 	.byte	0x01
	.zero		1


	//----- nvinfo : EIATTR_EXTERNS
	.align		4
        /*0024*/ 	.byte	0x04, 0x0f
        /*0026*/ 	.short	(.L_19 - .L_18)


	//   ....[0]....
	.align		4
.L_18:
        /*0028*/ 	.word	index@(vprintf)


	//----- nvinfo : EIATTR_MERCURY_ISA_VERSION
	.align		4
.L_19:
        /*002c*/ 	.byte	0x03, 0x5f
        /*002e*/ 	.short	0x0101


	//----- nvinfo : EIATTR_INT_WARP_WIDE_INSTR_OFFSETS
	.align		4
        /*0030*/ 	.byte	0x04, 0x31
        /*0032*/ 	.short	(.L_21 - .L_20)


	//   ....[0]....
.L_20:
        /*0034*/ 	.word	0x00000210


	//   ....[1]....
        /*0038*/ 	.word	0x00000460


	//----- nvinfo : EIATTR_VRC_CTA_INIT_COUNT
	.align		4
.L_21:
        /*003c*/ 	.byte	0x02, 0x4a
	.zero		1
	.zero		1


	//----- nvinfo : EIATTR_SYSCALL_OFFSETS
	.align		4
        /*0040*/ 	.byte	0x04, 0x46
        /*0042*/ 	.short	(.L_23 - .L_22)


	//   ....[0]....
.L_22:
        /*0044*/ 	.word	0x00000180


	//   ....[1]....
        /*0048*/ 	.word	0x000003f0


	//   ....[2]....
        /*004c*/ 	.word	0x000005e0


	//----- nvinfo : EIATTR_EXIT_INSTR_OFFSETS
	.align		4
.L_23:
        /*0050*/ 	.byte	0x04, 0x1c
        /*0052*/ 	.short	(.L_25 - .L_24)


	//   ....[0]....
.L_24:
        /*0054*/ 	.word	0x00000520


	//   ....[1]....
        /*0058*/ 	.word	0x000005f0


	//----- nvinfo : EIATTR_CRS_STACK_SIZE
	.align		4
.L_25:
        /*005c*/ 	.byte	0x04, 0x1e
        /*005e*/ 	.short	(.L_27 - .L_26)
.L_26:
        /*0060*/ 	.word	0x00000000


	//----- nvinfo : EIATTR_CBANK_PARAM_SIZE
	.align		4
.L_27:
        /*0064*/ 	.byte	0x03, 0x19
        /*0066*/ 	.short	0x0008


	//----- nvinfo : EIATTR_PARAM_CBANK
	.align		4
        /*0068*/ 	.byte	0x04, 0x0a
        /*006a*/ 	.short	(.L_29 - .L_28)
	.align		4
.L_28:
        /*006c*/ 	.word	index@(.nv.constant0._Z11test_kernelPVj)
        /*0070*/ 	.short	0x0380
        /*0072*/ 	.short	0x0008


	//----- nvinfo : EIATTR_SW_WAR
	.align		4
.L_29:
        /*0074*/ 	.byte	0x04, 0x36
        /*0076*/ 	.short	(.L_31 - .L_30)
.L_30:
        /*0078*/ 	.word	0x00000008
.L_31:


//--------------------- .nv.info._Z12child_launchPi --------------------------
	.section	.nv.info._Z12child_launchPi,"",@"SHT_CUDA_INFO"
	.sectionflags	@""
	.align	4


	//----- nvinfo : EIATTR_CUDA_API_VERSION
	.align		4
        /*0000*/ 	.byte	0x04, 0x37
        /*0002*/ 	.short	(.L_33 - .L_32)
.L_32:
        /*0004*/ 	.word	0x00000082


	//----- nvinfo : EIATTR_KPARAM_INFO
	.align		4
.L_33:
        /*0008*/ 	.byte	0x04, 0x17
        /*000a*/ 	.short	(.L_35 - .L_34)
.L_34:
        /*000c*/ 	.word	0x00000000
        /*0010*/ 	.short	0x0000
        /*0012*/ 	.short	0x0000
        /*0014*/ 	.byte	0x00, 0xf5, 0x21, 0x00


	//----- nvinfo : EIATTR_SPARSE_MMA_MASK
	.align		4
.L_35:
        /*0018*/ 	.byte	0x03, 0x50
        /*001a*/ 	.short	0x0000


	//----- nvinfo : EIATTR_MAXREG_COUNT
	.align		4
        /*001c*/ 	.byte	0x03, 0x1b
        /*001e*/ 	.short	0x00ff


	//----- nvinfo : EIATTR_MERCURY_ISA_VERSION
	.align		4
        /*0020*/ 	.byte	0x03, 0x5f
        /*0022*/ 	.short	0x0101


	//----- nvinfo : EIATTR_INT_WARP_WIDE_INSTR_OFFSETS
	.align		4
        /*0024*/ 	.byte	0x04, 0x31
        /*0026*/ 	.short	(.L_37 - .L_36)


	//   ....[0]....
.L_36:
        /*0028*/ 	.word	0x00000030


	//----- nvinfo : EIATTR_VRC_CTA_INIT_COUNT
	.align		4
.L_37:
        /*002c*/ 	.byte	0x02, 0x4a
	.zero		1
	.zero		1


	//----- nvinfo : EIATTR_EXIT_INSTR_OFFSETS
	.align		4
        /*0030*/ 	.byte	0x04, 0x1c
        /*0032*/ 	.short	(.L_39 - .L_38)


	//   ....[0]....
.L_38:
        /*0034*/ 	.word	0x00000090


	//----- nvinfo : EIATTR_CBANK_PARAM_SIZE
	.align		4
.L_39:
        /*0038*/ 	.byte	0x03, 0x19
        /*003a*/ 	.short	0x0008


	//----- nvinfo : EIATTR_PARAM_CBANK
	.align		4
        /*003c*/ 	.byte	0x04, 0x0a
        /*003e*/ 	.short	(.L_41 - .L_40)
	.align		4
.L_40:
        /*0040*/ 	.word	index@(.nv.constant0._Z12child_launchPi)
        /*0044*/ 	.short	0x0380
        /*0046*/ 	.short	0x0008


	//----- nvinfo : EIATTR_SW_WAR
	.align		4
.L_41:
        /*0048*/ 	.byte	0x04, 0x36
        /*004a*/ 	.short	(.L_43 - .L_42)
.L_42:
        /*004c*/ 	.word	0x00000008
.L_43:


//--------------------- .nv.callgraph             --------------------------
	.section	.nv.callgraph,"",@"SHT_CUDA_CALLGRAPH"
	.align	4
	.sectionentsize	8
	.align		4
        /*0000*/ 	.word	0x00000000
	.align		4
        /*0004*/ 	.word	0xffffffff
	.align		4
        /*0008*/ 	.word	index@(_Z11test_kernelPVj)
	.align		4
        /*000c*/ 	.word	index@(vprintf)
	.align		4
        /*0010*/ 	.word	0x00000000
	.align		4
        /*0014*/ 	.word	0xfffffffe
	.align		4
        /*0018*/ 	.word	0x00000000
	.align		4
        /*001c*/ 	.word	0xfffffffd
	.align		4
        /*0020*/ 	.word	0x00000000
	.align		4
        /*0024*/ 	.word	0xfffffffc


//--------------------- .nv.constant4             --------------------------
	.section	.nv.constant4,"a",@progbits
	.align	8
	.align		8
.nv.constant4:
        /*0000*/ 	.dword	vprintf
	.align		8
        /*0008*/ 	.dword	$str
	.align		8
        /*0010*/ 	.dword	$str$1


//--------------------- .text._Z11test_kernelPVj  --------------------------
	.section	.text._Z11test_kernelPVj,"ax",@progbits
	.align	128
        .global         _Z11test_kernelPVj
        .type           _Z11test_kernelPVj,@function
        .size           _Z11test_kernelPVj,(.L_x_11 - _Z11test_kernelPVj)
        .other          _Z11test_kernelPVj,@"STO_CUDA_ENTRY STV_DEFAULT"
_Z11test_kernelPVj:
.text._Z11test_kernelPVj:
[----:B------:R-:W0:Y:S01]  /*0000*/  LDC R1, c[0x0][0x37c] ;  /* 0x0000df00ff017b82 */ /* 0x000e220000000800 */
[----:B------:R-:W1:Y:S07]  /*0010*/  S2R R18, SR_TID.X ;  /* 0x0000000000127919 */ /* 0x000e6e0000002100 */
[----:B------:R-:W1:Y:S01]  /*0020*/  S2UR UR6, SR_CTAID.X ;  /* 0x00000000000679c3 */ /* 0x000e620000002500 */
[----:B------:R-:W2:Y:S01]  /*0030*/  LDCU UR4, c[0x0][0x2f8] ;  /* 0x00005f00ff0477ac */ /* 0x000ea20008000800 */
[----:B0-----:R-:W-:Y:S01]  /*0040*/  VIADD R1, R1, 0xfffffff8 ;  /* 0xfffffff801017836 */ /* 0x001fe20000000000 */
[----:B------:R-:W-:Y:S01]  /*0050*/  BSSY.RECONVERGENT B6, `(.L_x_0) ;  /* 0x0000014000067945 */ /* 0x000fe20003800200 */
[----:B------:R-:W0:Y:S01]  /*0060*/  LDCU UR5, c[0x0][0x2fc] ;  /* 0x00005f80ff0577ac */ /* 0x000e220008000800 */
[----:B------:R-:W3:Y:S02]  /*0070*/  LDCU.64 UR36, c[0x0][0x358] ;  /* 0x00006b00ff2477ac */ /* 0x000ee40008000a00 */
[----:B--2---:R-:W-:-:S05]  /*0080*/  IADD3 R2, P1, PT, R1, UR4, RZ ;  /* 0x0000000401027c10 */ /* 0x004fca000ff3e0ff */
[----:B0-----:R-:W-:Y:S01]  /*0090*/  IMAD.X R16, RZ, RZ, UR5, P1 ;  /* 0x00000005ff107e24 */ /* 0x001fe200088e06ff */
[----:B-1----:R-:W-:-:S13]  /*00a0*/  LOP3.LUT P0, R17, RZ, UR6, R18, 0xee, !PT ;  /* 0x00000006ff117c12 */ /* 0x002fda000f80ee12 */
[----:B---3--:R-:W-:Y:S05]  /*00b0*/  @P0 BRA `(.L_x_1) ;  /* 0x0000000000340947 */ /* 0x008fea0003800000 */
[----:B------:R-:W0:Y:S08]  /*00c0*/  LDC.64 R8, c[0x0][0x380] ;  /* 0x0000e000ff087b82 */ /* 0x000e300000000a00 */
[----:B------:R-:W1:Y:S01]  /*00d0*/  LDC R11, c[0x0][0x370] ;  /* 0x0000dc00ff0b7b82 */ /* 0x000e620000000800 */
[----:B------:R-:W-:Y:S01]  /*00e0*/  MOV R0, 0x0 ;  /* 0x0000000000007802 */ /* 0x000fe20000000f00 */
[----:B------:R-:W2:Y:S01]  /*00f0*/  LDCU.64 UR4, c[0x4][0x8] ;  /* 0x01000100ff0477ac */ /* 0x000ea20008000a00 */
[----:B0-----:R-:W1:Y:S05]  /*0100*/  LDG.E.STRONG.SYS R10, desc[UR36][R8.64] ;  /* 0x00000024080a7981 */ /* 0x001e6a000c1f5900 */
[----:B------:R0:W3:Y:S01]  /*0110*/  LDC.64 R12, c[0x4][R0] ;  /* 0x01000000000c7b82 */ /* 0x0000e20000000a00 */
[----:B------:R-:W-:-:S02]  /*0120*/  IMAD.MOV.U32 R6, RZ, RZ, R2 ;  /* 0x000000ffff067224 */ /* 0x000fc400078e0002 */
[----:B--2---:R-:W-:Y:S02]  /*0130*/  IMAD.U32 R4, RZ, RZ, UR4 ;  /* 0x00000004ff047e24 */ /* 0x004fe4000f8e00ff */
[----:B------:R-:W-:Y:S02]  /*0140*/  IMAD.U32 R5, RZ, RZ, UR5 ;  /* 0x00000005ff057e24 */ /* 0x000fe4000f8e00ff */
[----:B------:R-:W-:Y:S01]  /*0150*/  IMAD.MOV.U32 R7, RZ, RZ, R16 ;  /* 0x000000ffff077224 */ /* 0x000fe200078e0010 */
[----:B-1-3--:R0:W-:Y:S06]  /*0160*/  STL.64 [R1], R10 ;  /* 0x0000000a01007387 */ /* 0x00a1ec0000100a00 */
[----:B------:R-:W-:-:S07]  /*0170*/  LEPC R20, `(.L_x_1) ;  /* 0x000000001014794e */ /* 0x000fce0000000000 */
[----:B0-----:R-:W-:Y:S05]  /*0180*/  CALL.ABS.NOINC R12 ;  /* 0x000000000c007343 */ /* 0x001fea0003c00000 */
.L_x_1:
[----:B------:R-:W-:Y:S05]  /*0190*/  BSYNC.RECONVERGENT B6 ;  /* 0x0000000000067941 */ /* 0x000fea0003800200 */
.L_x_0:
[----:B------:R-:W0:Y:S01]  /*01a0*/  S2R R3, SR_TID.Y ;  /* 0x0000000000037919 */ /* 0x000e220000002200 */
[----:B------:R-:W0:Y:S02]  /*01b0*/  S2R R0, SR_TID.Z ;  /* 0x0000000000007919 */ /* 0x000e240000002300 */
[----:B0-----:R-:W-:-:S04]  /*01c0*/  LOP3.LUT R3, R3, R0, RZ, 0xfc, !PT ;  /* 0x0000000003037212 */ /* 0x001fc800078efcff */
[----:B------:R-:W-:-:S13]  /*01d0*/  LOP3.LUT P0, R18, R3, RZ, R18, 0xfa, !PT ;  /* 0x000000ff03127212 */ /* 0x000fda000780fa12 */
[----:B------:R-:W-:Y:S05]  /*01e0*/  @P0 BRA `(.L_x_2) ;  /* 0x0000000000400947 */ /* 0x000fea0003800000 */
[----:B------:R-:W0:Y:S01]  /*01f0*/  S2R R0, SR_LANEID ;  /* 0x0000000000007919 */ /* 0x000e220000000000 */
[----:B------:R-:W1:Y:S01]  /*0200*/  LDC.64 R4, c[0x0][0x380] ;  /* 0x0000e000ff047b82 */ /* 0x000e620000000a00 */
[----:B------:R-:W-:Y:S02]  /*0210*/  VOTEU.ANY UR4, UPT, PT ;  /* 0x0000000000047886 */ /* 0x000fe400038e0100 */
[----:B------:R-:W-:Y:S02]  /*0220*/  UFLO.U32 UR5, UR4 ;  /* 0x00000004000572bd */ /* 0x000fe400080e0000 */
[----:B------:R-:W1:Y:S04]  /*0230*/  POPC R3, UR4 ;  /* 0x0000000400037d09 */ /* 0x000e680008000000 */
[----:B0-----:R-:W-:-:S13]  /*0240*/  ISETP.EQ.U32.AND P0, PT, R0, UR5, PT ;  /* 0x0000000500007c0c */ /* 0x001fda000bf02070 */
[----:B-1----:R0:W-:Y:S01]  /*0250*/  @P0 REDG.E.ADD.STRONG.GPU desc[UR36][R4.64], R3 ;  /* 0x000000030400098e */ /* 0x0021e2000c12e124 */
[----:B------:R-:W1:Y:S01]  /*0260*/  LDCU UR4, c[0x0][0x370] ;  /* 0x00006e00ff0477ac */ /* 0x000e620008000800 */
[----:B------:R-:W1:Y:S01]  /*0270*/  LDCU UR5, c[0x0][0x374] ;  /* 0x00006e80ff0577ac */ /* 0x000e620008000800 */
[----:B------:R-:W2:Y:S01]  /*0280*/  LDC R0, c[0x0][0x378] ;  /* 0x0000de00ff007b82 */ /* 0x000ea20000000800 */
[----:B-1----:R-:W-:-:S06]  /*0290*/  UIMAD UR4, UR4, UR5, URZ ;  /* 0x00000005040472a4 */ /* 0x002fcc000f8e02ff */
[----:B0-2---:R-:W-:-:S07]  /*02a0*/  IMAD R0, R0, UR4, RZ ;  /* 0x0000000400007c24 */ /* 0x005fce000f8e02ff */
.L_x_3:
[----:B------:R-:W2:Y:S01]  /*02b0*/  LDG.E.STRONG.SYS R3, desc[UR36][R4.64] ;  /* 0x0000002404037981 */ /* 0x000ea2000c1f5900 */
[----:B------:R-:W-:Y:S05]  /*02c0*/  YIELD ;  /* 0x0000000000007946 */ /* 0x000fea0003800000 */
[----:B--2---:R-:W-:-:S13]  /*02d0*/  ISETP.NE.AND P0, PT, R0, R3, PT ;  /* 0x000000030000720c */ /* 0x004fda0003f05270 */
[----:B------:R-:W-:Y:S05]  /*02e0*/  @P0 BRA `(.L_x_3) ;  /* 0xfffffffc00f00947 */ /* 0x000fea000383ffff */
.L_x_2:
[----:B------:R-:W-:Y:S01]  /*02f0*/  ISETP.NE.AND P0, PT, R17, RZ, PT ;  /* 0x000000ff1100720c */ /* 0x000fe20003f05270 */
[----:B------:R-:W-:Y:S05]  /*0300*/  WARPSYNC.ALL ;  /* 0x0000000000007948 */ /* 0x000fea0003800000 */
[----:B------:R-:W-:Y:S06]  /*0310*/  BAR.SYNC.DEFER_BLOCKING 0x0 ;  /* 0x0000000000007b1d */ /* 0x000fec0000010000 */
[----:B------:R-:W-:Y:S04]  /*0320*/  BSSY.RECONVERGENT B6, `(.L_x_4) ;  /* 0x000000e000067945 */ /* 0x000fe80003800200 */
[----:B------:R-:W-:Y:S05]  /*0330*/  @P0 BRA `(.L_x_5) ;  /* 0x0000000000300947 */ /* 0x000fea0003800000 */
[----:B------:R-:W0:Y:S01]  /*0340*/  LDC.64 R8, c[0x0][0x380] ;  /* 0x0000e000ff087b82 */ /* 0x000e220000000a00 */
[----:B------:R-:W-:Y:S01]  /*0350*/  MOV R3, 0x0 ;  /* 0x0000000000037802 */ /* 0x000fe20000000f00 */
[----:B------:R-:W1:Y:S01]  /*0360*/  LDCU.64 UR4, c[0x4][0x10] ;  /* 0x01000200ff0477ac */ /* 0x000e620008000a00 */
[----:B0-----:R-:W2:Y:S05]  /*0370*/  LDG.E.STRONG.SYS R0, desc[UR36][R8.64] ;  /* 0x0000002408007981 */ /* 0x001eaa000c1f5900 */
[----:B------:R0:W3:Y:S01]  /*0380*/  LDC.64 R10, c[0x4][R3] ;  /* 0x01000000030a7b82 */ /* 0x0000e20000000a00 */
[----:B-1----:R-:W-:Y:S02]  /*0390*/  IMAD.U32 R4, RZ, RZ, UR4 ;  /* 0x00000004ff047e24 */ /* 0x002fe4000f8e00ff */
[----:B------:R-:W-:-:S02]  /*03a0*/  IMAD.U32 R5, RZ, RZ, UR5 ;  /* 0x00000005ff057e24 */ /* 0x000fc4000f8e00ff */
[----:B------:R-:W-:Y:S02]  /*03b0*/  IMAD.MOV.U32 R6, RZ, RZ, R2 ;  /* 0x000000ffff067224 */ /* 0x000fe400078e0002 */
[----:B------:R-:W-:Y:S01]  /*03c0*/  IMAD.MOV.U32 R7, RZ, RZ, R16 ;  /* 0x000000ffff077224 */ /* 0x000fe200078e0010 */
[----:B--23--:R0:W-:Y:S06]  /*03d0*/  STL [R1], R0 ;  /* 0x0000000001007387 */ /* 0x00c1ec0000100800 */
[----:B------:R-:W-:-:S07]  /*03e0*/  LEPC R20, `(.L_x_5) ;  /* 0x000000001014794e */ /* 0x000fce0000000000 */
[----:B0-----:R-:W-:Y:S05]  /*03f0*/  CALL.ABS.NOINC R10 ;  /* 0x000000000a007343 */ /* 0x001fea0003c00000 */
.L_x_5:
[----:B------:R-:W-:Y:S05]  /*0400*/  BSYNC.RECONVERGENT B6 ;  /* 0x0000000000067941 */ /* 0x000fea0003800200 */
.L_x_4:
[----:B------:R-:W-:Y:S02]  /*0410*/  ISETP.NE.AND P1, PT, R18, RZ, PT ;  /* 0x000000ff1200720c */ /* 0x000fe40003f25270 */
[----:B------:R-:W-:-:S11]  /*0420*/  ISETP.NE.AND P0, PT, R17, RZ, PT ;  /* 0x000000ff1100720c */ /* 0x000fd60003f05270 */
[----:B------:R-:W-:Y:S05]  /*0430*/  @P1 BRA `(.L_x_6) ;  /* 0x0000000000301947 */ /* 0x000fea0003800000 */
[----:B------:R-:W0:Y:S01]  /*0440*/  S2R R0, SR_LANEID ;  /* 0x0000000000007919 */ /* 0x000e220000000000 */
[----:B------:R-:W1:Y:S01]  /*0450*/  LDC.64 R4, c[0x0][0x380] ;  /* 0x0000e000ff047b82 */ /* 0x000e620000000a00 */
[----:B------:R-:W-:Y:S02]  /*0460*/  VOTEU.ANY UR4, UPT, PT ;  /* 0x0000000000047886 */ /* 0x000fe400038e0100 */
[----:B------:R-:W-:Y:S02]  /*0470*/  UFLO.U32 UR5, UR4 ;  /* 0x00000004000572bd */ /* 0x000fe400080e0000 */
[----:B------:R-:W-:-:S06]  /*0480*/  UPOPC UR4, UR4 ;  /* 0x00000004000472bf */ /* 0x000fcc0008000000 */
[----:B------:R-:W-:Y:S01]  /*0490*/  IMAD R3, RZ, RZ, -UR4 ;  /* 0x80000004ff037e24 */ /* 0x000fe2000f8e02ff */
[----:B0-----:R-:W-:-:S13]  /*04a0*/  ISETP.EQ.U32.AND P1, PT, R0, UR5, PT ;  /* 0x0000000500007c0c */ /* 0x001fda000bf22070 */
[----:B-1----:R0:W-:Y:S02]  /*04b0*/  @P1 REDG.E.ADD.STRONG.GPU desc[UR36][R4.64], R3 ;  /* 0x000000030400198e */ /* 0x0021e4000c12e124 */
.L_x_7:
[----:B------:R-:W2:Y:S01]  /*04c0*/  LDG.E.STRONG.SYS R0, desc[UR36][R4.64] ;  /* 0x0000002404007981 */ /* 0x000ea2000c1f5900 */
[----:B------:R-:W-:Y:S05]  /*04d0*/  YIELD ;  /* 0x0000000000007946 */ /* 0x000fea0003800000 */
[----:B--2---:R-:W-:-:S13]  /*04e0*/  ISETP.NE.AND P1, PT, R0, RZ, PT ;  /* 0x000000ff0000720c */ /* 0x004fda0003f25270 */
[----:B------:R-:W-:Y:S05]  /*04f0*/  @P1 BRA `(.L_x_7) ;  /* 0xfffffffc00f01947 */ /* 0x000fea000383ffff */
.L_x_6:
[----:B------:R-:W-:Y:S05]  /*0500*/  WARPSYNC.ALL ;  /* 0x0000000000007948 */ /* 0x000fea0003800000 */
[----:B------:R-:W-:Y:S06]  /*0510*/  BAR.SYNC.DEFER_BLOCKING 0x0 ;  /* 0x0000000000007b1d */ /* 0x000fec0000010000 */
[----:B------:R-:W-:Y:S05]  /*0520*/  @P0 EXIT ;  /* 0x000000000000094d */ /* 0x000fea0003800000 */
[----:B------:R-:W1:Y:S01]  /*0530*/  LDC.64 R8, c[0x0][0x380] ;  /* 0x0000e000ff087b82 */ /* 0x000e620000000a00 */
[----:B0-----:R-:W-:Y:S01]  /*0540*/  MOV R3, 0x0 ;  /* 0x0000000000037802 */ /* 0x001fe20000000f00 */
[----:B------:R-:W0:Y:S01]  /*0550*/  LDCU.64 UR4, c[0x4][0x10] ;  /* 0x01000200ff0477ac */ /* 0x000e220008000a00 */
[----:B-1----:R-:W2:Y:S05]  /*0560*/  LDG.E.STRONG.SYS R0, desc[UR36][R8.64] ;  /* 0x0000002408007981 */ /* 0x002eaa000c1f5900 */
[----:B------:R1:W3:Y:S01]  /*0570*/  LDC.64 R10, c[0x4][R3] ;  /* 0x01000000030a7b82 */ /* 0x0002e20000000a00 */
[----:B0-----:R-:W-:Y:S02]  /*0580*/  IMAD.U32 R4, RZ, RZ, UR4 ;  /* 0x00000004ff047e24 */ /* 0x001fe4000f8e00ff */
[----:B------:R-:W-:-:S02]  /*0590*/  IMAD.U32 R5, RZ, RZ, UR5 ;  /* 0x00000005ff057e24 */ /* 0x000fc4000f8e00ff */
[----:B------:R-:W-:Y:S02]  /*05a0*/  IMAD.MOV.U32 R6, RZ, RZ, R2 ;  /* 0x000000ffff067224 */ /* 0x000fe400078e0002 */
[----:B------:R-:W-:Y:S01]  /*05b0*/  IMAD.MOV.U32 R7, RZ, RZ, R16 ;  /* 0x000000ffff077224 */ /* 0x000fe200078e0010 */
[----:B--23--:R1:W-:Y:S06]  /*05c0*/  STL [R1], R0 ;  /* 0x0000000001007387 */ /* 0x00c3ec0000100800 */
[----:B------:R-:W-:-:S07]  /*05d0*/  LEPC R20, `(.L_x_8) ;  /* 0x000000001014794e */ /* 0x000fce0000000000 */
[----:B-1----:R-:W-:Y:S05]  /*05e0*/  CALL.ABS.NOINC R10 ;  /* 0x000000000a007343 */ /* 0x002fea0003c00000 */
.L_x_8:
[----:B------:R-:W-:Y:S05]  /*05f0*/  EXIT ;  /* 0x000000000000794d */ /* 0x000fea0003800000 */
.L_x_9:
[----:B------:R-:W-:-:S00]  /*0600*/  BRA `(.L_x_9) ;  /* 0xfffffffc00fc7947 */ /* 0x000fc0000383ffff */
[----:B------:R-:W-:-:S00]  /*0610*/  NOP ;  /* 0x0000000000007918 */ /* 0x000fc00000000000 */
        /* <DEDUP_REMOVED lines=14> */
.L_x_11:


//--------------------- .text._Z12child_launchPi  --------------------------
	.section	.text._Z12child_launchPi,"ax",@progbits
	.align	128
        .global         _Z12child_launchPi
        .type           _Z12child_launchPi,@function
        .size           _Z12child_launchPi,(.L_x_12 - _Z12child_launchPi)
        .other          _Z12child_launchPi,@"STO_CUDA_ENTRY STV_DEFAULT"
_Z12child_launchPi:
.text._Z12child_launchPi:
[----:B------:R-:W-:Y:S01]  /*0000*/  LDC R1, c[0x0][0x37c] ;  /* 0x0000df00ff017b82 */ /* 0x000fe20000000800 */
[----:B------:R-:W0:Y:S07]  /*0010*/  S2R R0, SR_LANEID ;  /* 0x0000000000007919 */ /* 0x000e2e0000000000 */
[----:B------:R-:W1:Y:S01]  /*0020*/  LDC.64 R2, c[0x0][0x380] ;  /* 0x0000e000ff027b82 */ /* 0x000e620000000a00 */
[----:B------:R-:W-:Y:S01]  /*0030*/  VOTEU.ANY UR6, UPT, PT ;  /* 0x0000000000067886 */ /* 0x000fe200038e0100 */
[----:B------:R-:W1:Y:S01]  /*0040*/  LDCU.64 UR4, c[0x0][0x358] ;  /* 0x00006b00ff0477ac */ /* 0x000e620008000a00 */
[----:B------:R-:W1:Y:S01]  /*0050*/  POPC R5, UR6 ;  /* 0x0000000600057d09 */ /* 0x000e620008000000 */
[----:B------:R-:W-:-:S06]  /*0060*/  UFLO.U32 UR7, UR6 ;  /* 0x00000006000772bd */ /* 0x000fcc00080e0000 */
[----:B0-----:R-:W-:-:S13]  /*0070*/  ISETP.EQ.U32.AND P0, PT, R0, UR7, PT ;  /* 0x0000000700007c0c */ /* 0x001fda000bf02070 */
[----:B-1----:R-:W-:Y:S01]  /*0080*/  @P0 REDG.E.ADD.STRONG.GPU desc[UR4][R2.64], R5 ;  /* 0x000000050200098e */ /* 0x002fe2000c12e104 */
[----:B------:R-:W-:Y:S05]  /*0090*/  EXIT ;  /* 0x000000000000794d */ /* 0x000fea0003800000 */
.L_x_10:
        /* <DEDUP_REMOVED lines=14> */
.L_x_12:


//--------------------- .nv.global.init           --------------------------
	.section	.nv.global.init,"aw",@progbits
.nv.global.init:
	.type		$str$1,@object
	.size		$str$1,($str - $str$1)
$str$1:
        /*0000*/ 	.byte	0x63, 0x6f, 0x75, 0x6e, 0x74, 0x65, 0x72, 0x20, 0x3d, 0x20, 0x25, 0x64, 0x0a, 0x00
	.type		$str,@object
	.size		$str,(.L_0 - $str)
$str:
        /*000e*/ 	.byte	0x63, 0x6f, 0x75, 0x6e, 0x74, 0x65, 0x72, 0x20, 0x3d, 0x20, 0x25, 0x64, 0x2c, 0x20, 0x67, 0x72
        /*001e*/ 	.byte	0x69, 0x64, 0x44, 0x69, 0x6d, 0x2e, 0x78, 0x20, 0x3d, 0x20, 0x25, 0x64, 0x0a, 0x00
.L_0:


//--------------------- .nv.shared.reserved.0     --------------------------
	.section	.nv.shared.reserved.0,"aw",@nobits
	.weak		__nv_reservedSMEM_offset_0_alias
	.size		__nv_reservedSMEM_offset_0_alias, 0, 64
	.other		__nv_reservedSMEM_offset_0_alias,@"STO_CUDA_RESERVED_SHARED STV_DEFAULT"
__nv_reservedSMEM_offset_0_alias:
	.zero		0
	.zero		64


//--------------------- .nv.constant0._Z11test_kernelPVj --------------------------
	.section	.nv.constant0._Z11test_kernelPVj,"a",@progbits
	.sectionflags	@""
	.align	4
.nv.constant0._Z11test_kernelPVj:
	.zero		904


//--------------------- .nv.constant0._Z12child_launchPi --------------------------
	.section	.nv.constant0._Z12child_launchPi,"a",@progbits
	.sectionflags	@""
	.align	4
.nv.constant0._Z12child_launchPi:
	.zero		904


//--------------------- SYMBOLS --------------------------

	.type		.nv.reservedSmem.offset0,@object
	.size		.nv.reservedSmem.offset0,0x4
	.type		vprintf,@function
